//
// Generated by NVIDIA NVVM Compiler
//
// Compiler Build ID: CL-36424714
// Cuda compilation tools, release 13.0, V13.0.88
// Based on NVVM 20.0.0
//

.version 9.0
.target sm_100
.address_size 64

	// .globl	_Z12subsetcomp22PjS_S_jjjjjj
// _ZZ12subsetcomp22PjS_S_jjjjjjE5share has been demoted
// _ZZ12subsetcomp22PjS_S_jjjjjjE4step has been demoted

.visible .entry _Z12subsetcomp22PjS_S_jjjjjj(
	.param .u64 .ptr .align 1 _Z12subsetcomp22PjS_S_jjjjjj_param_0,
	.param .u64 .ptr .align 1 _Z12subsetcomp22PjS_S_jjjjjj_param_1,
	.param .u64 .ptr .align 1 _Z12subsetcomp22PjS_S_jjjjjj_param_2,
	.param .u32 _Z12subsetcomp22PjS_S_jjjjjj_param_3,
	.param .u32 _Z12subsetcomp22PjS_S_jjjjjj_param_4,
	.param .u32 _Z12subsetcomp22PjS_S_jjjjjj_param_5,
	.param .u32 _Z12subsetcomp22PjS_S_jjjjjj_param_6,
	.param .u32 _Z12subsetcomp22PjS_S_jjjjjj_param_7,
	.param .u32 _Z12subsetcomp22PjS_S_jjjjjj_param_8
)
{
	.reg .pred 	%p<85>;
	.reg .b32 	%r<203>;
	.reg .b64 	%rd<44>;
	// demoted variable
	.shared .align 4 .b8 _ZZ12subsetcomp22PjS_S_jjjjjjE5share[1024];
	// demoted variable
	.shared .align 4 .b8 _ZZ12subsetcomp22PjS_S_jjjjjjE4step[1024];
	ld.param.u64 	%rd5, [_Z12subsetcomp22PjS_S_jjjjjj_param_0];
	ld.param.u64 	%rd3, [_Z12subsetcomp22PjS_S_jjjjjj_param_1];
	ld.param.u64 	%rd4, [_Z12subsetcomp22PjS_S_jjjjjj_param_2];
	ld.param.u32 	%r82, [_Z12subsetcomp22PjS_S_jjjjjj_param_3];
	ld.param.u32 	%r83, [_Z12subsetcomp22PjS_S_jjjjjj_param_4];
	ld.param.u32 	%r84, [_Z12subsetcomp22PjS_S_jjjjjj_param_5];
	ld.param.u32 	%r85, [_Z12subsetcomp22PjS_S_jjjjjj_param_6];
	ld.param.u32 	%r87, [_Z12subsetcomp22PjS_S_jjjjjj_param_7];
	ld.param.u32 	%r86, [_Z12subsetcomp22PjS_S_jjjjjj_param_8];
	cvta.to.global.u64 	%rd1, %rd5;
	mov.u32 	%r1, %tid.x;
	mov.u32 	%r2, %ntid.x;
	mov.u32 	%r88, %ctaid.x;
	mad.lo.s32 	%r3, %r2, %r88, %r1;
	add.s32 	%r4, %r87, %r3;
	shl.b32 	%r89, %r1, 2;
	mov.u32 	%r90, _ZZ12subsetcomp22PjS_S_jjjjjjE5share;
	add.s32 	%r5, %r90, %r89;
	mov.b32 	%r91, 0;
	st.shared.u32 	[%r5], %r91;
	mov.u32 	%r92, _ZZ12subsetcomp22PjS_S_jjjjjjE4step;
	add.s32 	%r6, %r92, %r89;
	st.shared.u32 	[%r6], %r91;
	setp.gt.u32 	%p1, %r4, %r84;
	@%p1 bra 	$L__BB0_19;
	sub.s32 	%r94, %r4, %r82;
	and.b32  	%r7, %r94, %r82;
	popc.b32 	%r95, %r7;
	setp.gt.u32 	%p2, %r95, %r83;
	mov.b32 	%r189, 0;
	mov.u32 	%r190, %r189;
	@%p2 bra 	$L__BB0_3;
	xor.b32  	%r96, %r7, %r82;
	mul.wide.u32 	%rd6, %r96, 4;
	add.s64 	%rd7, %rd1, %rd6;
	ld.global.u32 	%r190, [%rd7];
	mul.wide.u32 	%rd8, %r7, 4;
	add.s64 	%rd9, %rd1, %rd8;
	ld.global.u32 	%r189, [%rd9];
$L__BB0_3:
	add.s32 	%r12, %r4, %r2;
	sub.s32 	%r98, %r12, %r82;
	and.b32  	%r13, %r98, %r82;
	popc.b32 	%r99, %r13;
	setp.gt.u32 	%p3, %r99, %r83;
	setp.gt.u32 	%p4, %r12, %r84;
	mov.b32 	%r191, 0;
	or.pred  	%p5, %p4, %p3;
	mov.u32 	%r192, %r191;
	@%p5 bra 	$L__BB0_5;
	xor.b32  	%r100, %r13, %r82;
	mul.wide.u32 	%rd10, %r100, 4;
	add.s64 	%rd11, %rd1, %rd10;
	ld.global.u32 	%r191, [%rd11];
	mul.wide.u32 	%rd12, %r13, 4;
	add.s64 	%rd13, %rd1, %rd12;
	ld.global.u32 	%r192, [%rd13];
$L__BB0_5:
	add.s32 	%r18, %r12, %r2;
	sub.s32 	%r102, %r18, %r82;
	and.b32  	%r19, %r102, %r82;
	popc.b32 	%r103, %r19;
	setp.gt.u32 	%p6, %r103, %r83;
	setp.gt.u32 	%p7, %r18, %r84;
	mov.b32 	%r193, 0;
	or.pred  	%p8, %p7, %p6;
	mov.u32 	%r194, %r193;
	@%p8 bra 	$L__BB0_7;
	xor.b32  	%r104, %r19, %r82;
	mul.wide.u32 	%rd14, %r104, 4;
	add.s64 	%rd15, %rd1, %rd14;
	ld.global.u32 	%r193, [%rd15];
	mul.wide.u32 	%rd16, %r19, 4;
	add.s64 	%rd17, %rd1, %rd16;
	ld.global.u32 	%r194, [%rd17];
$L__BB0_7:
	add.s32 	%r24, %r18, %r2;
	sub.s32 	%r106, %r24, %r82;
	and.b32  	%r25, %r106, %r82;
	popc.b32 	%r107, %r25;
	setp.gt.u32 	%p9, %r107, %r83;
	setp.gt.u32 	%p10, %r24, %r84;
	mov.b32 	%r195, 0;
	or.pred  	%p11, %p10, %p9;
	@%p11 bra 	$L__BB0_9;
	xor.b32  	%r108, %r25, %r82;
	mul.wide.u32 	%rd18, %r108, 4;
	add.s64 	%rd19, %rd1, %rd18;
	ld.global.u32 	%r109, [%rd19];
	mul.wide.u32 	%rd20, %r25, 4;
	add.s64 	%rd21, %rd1, %rd20;
	ld.global.u32 	%r110, [%rd21];
	add.s32 	%r195, %r110, %r109;
$L__BB0_9:
	add.s32 	%r28, %r24, %r2;
	add.s32 	%r112, %r190, %r189;
	add.s32 	%r113, %r192, %r191;
	add.s32 	%r114, %r194, %r193;
	setp.gt.u32 	%p12, %r113, %r112;
	selp.b32 	%r115, %r13, %r7, %p12;
	max.u32 	%r116, %r113, %r112;
	setp.gt.u32 	%p13, %r195, %r114;
	max.u32 	%r117, %r195, %r114;
	selp.b32 	%r118, %r25, %r19, %p13;
	setp.gt.u32 	%p14, %r117, %r116;
	selp.b32 	%r119, %r118, %r115, %p14;
	max.u32 	%r29, %r117, %r116;
	st.shared.u32 	[%r5], %r29;
	st.shared.u32 	[%r6], %r119;
	sub.s32 	%r120, %r28, %r82;
	and.b32  	%r30, %r120, %r82;
	popc.b32 	%r121, %r30;
	setp.gt.u32 	%p15, %r121, %r83;
	setp.ge.u32 	%p16, %r28, %r84;
	mov.b32 	%r196, 0;
	or.pred  	%p17, %p16, %p15;
	mov.u32 	%r197, %r196;
	@%p17 bra 	$L__BB0_11;
	xor.b32  	%r122, %r30, %r82;
	mul.wide.u32 	%rd22, %r122, 4;
	add.s64 	%rd23, %rd1, %rd22;
	ld.global.u32 	%r197, [%rd23];
	mul.wide.u32 	%rd24, %r30, 4;
	add.s64 	%rd25, %rd1, %rd24;
	ld.global.u32 	%r196, [%rd25];
$L__BB0_11:
	add.s32 	%r35, %r28, %r2;
	sub.s32 	%r124, %r35, %r82;
	and.b32  	%r36, %r124, %r82;
	popc.b32 	%r125, %r36;
	setp.gt.u32 	%p18, %r125, %r83;
	setp.ge.u32 	%p19, %r35, %r84;
	mov.b32 	%r198, 0;
	or.pred  	%p20, %p19, %p18;
	mov.u32 	%r199, %r198;
	@%p20 bra 	$L__BB0_13;
	xor.b32  	%r126, %r36, %r82;
	mul.wide.u32 	%rd26, %r126, 4;
	add.s64 	%rd27, %rd1, %rd26;
	ld.global.u32 	%r198, [%rd27];
	mul.wide.u32 	%rd28, %r36, 4;
	add.s64 	%rd29, %rd1, %rd28;
	ld.global.u32 	%r199, [%rd29];
$L__BB0_13:
	add.s32 	%r41, %r35, %r2;
	sub.s32 	%r128, %r41, %r82;
	and.b32  	%r42, %r128, %r82;
	popc.b32 	%r129, %r42;
	setp.gt.u32 	%p21, %r129, %r83;
	setp.ge.u32 	%p22, %r41, %r84;
	mov.b32 	%r200, 0;
	or.pred  	%p23, %p22, %p21;
	mov.u32 	%r201, %r200;
	@%p23 bra 	$L__BB0_15;
	xor.b32  	%r130, %r42, %r82;
	mul.wide.u32 	%rd30, %r130, 4;
	add.s64 	%rd31, %rd1, %rd30;
	ld.global.u32 	%r200, [%rd31];
	mul.wide.u32 	%rd32, %r42, 4;
	add.s64 	%rd33, %rd1, %rd32;
	ld.global.u32 	%r201, [%rd33];
$L__BB0_15:
	add.s32 	%r132, %r41, %r2;
	sub.s32 	%r133, %r132, %r82;
	and.b32  	%r47, %r133, %r82;
	popc.b32 	%r134, %r47;
	setp.gt.u32 	%p24, %r134, %r83;
	setp.ge.u32 	%p25, %r132, %r84;
	mov.b32 	%r202, 0;
	or.pred  	%p26, %p25, %p24;
	@%p26 bra 	$L__BB0_17;
	xor.b32  	%r135, %r47, %r82;
	mul.wide.u32 	%rd34, %r135, 4;
	add.s64 	%rd35, %rd1, %rd34;
	ld.global.u32 	%r136, [%rd35];
	mul.wide.u32 	%rd36, %r47, 4;
	add.s64 	%rd37, %rd1, %rd36;
	ld.global.u32 	%r137, [%rd37];
	add.s32 	%r202, %r137, %r136;
$L__BB0_17:
	add.s32 	%r138, %r197, %r196;
	add.s32 	%r139, %r199, %r198;
	add.s32 	%r140, %r201, %r200;
	setp.gt.u32 	%p27, %r139, %r138;
	selp.b32 	%r141, %r36, %r30, %p27;
	max.u32 	%r142, %r139, %r138;
	setp.gt.u32 	%p28, %r202, %r140;
	max.u32 	%r143, %r202, %r140;
	selp.b32 	%r144, %r47, %r42, %p28;
	setp.gt.u32 	%p29, %r143, %r142;
	selp.b32 	%r50, %r144, %r141, %p29;
	max.u32 	%r51, %r143, %r142;
	setp.le.u32 	%p30, %r51, %r29;
	@%p30 bra 	$L__BB0_19;
	st.shared.u32 	[%r5], %r51;
	st.shared.u32 	[%r6], %r50;
$L__BB0_19:
	bar.sync 	0;
	setp.lt.u32 	%p31, %r2, 2;
	@%p31 bra 	$L__BB0_60;
	setp.ge.u32 	%p32, %r3, %r84;
	shr.u32 	%r52, %r2, 1;
	setp.ge.u32 	%p33, %r1, %r52;
	or.pred  	%p34, %p32, %p33;
	@%p34 bra 	$L__BB0_23;
	ld.shared.u32 	%r145, [%r5];
	shl.b32 	%r53, %r52, 2;
	add.s32 	%r146, %r5, %r53;
	ld.shared.u32 	%r54, [%r146];
	setp.ge.u32 	%p35, %r145, %r54;
	@%p35 bra 	$L__BB0_23;
	add.s32 	%r147, %r6, %r53;
	ld.shared.u32 	%r148, [%r147];
	st.shared.u32 	[%r6], %r148;
	st.shared.u32 	[%r5], %r54;
$L__BB0_23:
	bar.sync 	0;
	setp.lt.u32 	%p36, %r2, 4;
	@%p36 bra 	$L__BB0_60;
	setp.ge.u32 	%p37, %r3, %r84;
	shr.u32 	%r149, %r2, 2;
	setp.ge.u32 	%p38, %r1, %r149;
	or.pred  	%p39, %p37, %p38;
	@%p39 bra 	$L__BB0_27;
	ld.shared.u32 	%r150, [%r5];
	and.b32  	%r55, %r2, 2044;
	add.s32 	%r151, %r5, %r55;
	ld.shared.u32 	%r56, [%r151];
	setp.ge.u32 	%p40, %r150, %r56;
	@%p40 bra 	$L__BB0_27;
	add.s32 	%r152, %r6, %r55;
	ld.shared.u32 	%r153, [%r152];
	st.shared.u32 	[%r6], %r153;
	st.shared.u32 	[%r5], %r56;
$L__BB0_27:
	bar.sync 	0;
	setp.lt.u32 	%p41, %r2, 8;
	@%p41 bra 	$L__BB0_60;
	setp.ge.u32 	%p42, %r3, %r84;
	shr.u32 	%r57, %r2, 3;
	setp.ge.u32 	%p43, %r1, %r57;
	or.pred  	%p44, %p42, %p43;
	@%p44 bra 	$L__BB0_31;
	ld.shared.u32 	%r154, [%r5];
	shl.b32 	%r58, %r57, 2;
	add.s32 	%r155, %r5, %r58;
	ld.shared.u32 	%r59, [%r155];
	setp.ge.u32 	%p45, %r154, %r59;
	@%p45 bra 	$L__BB0_31;
	add.s32 	%r156, %r6, %r58;
	ld.shared.u32 	%r157, [%r156];
	st.shared.u32 	[%r6], %r157;
	st.shared.u32 	[%r5], %r59;
$L__BB0_31:
	bar.sync 	0;
	setp.lt.u32 	%p46, %r2, 16;
	@%p46 bra 	$L__BB0_60;
	setp.ge.u32 	%p47, %r3, %r84;
	shr.u32 	%r60, %r2, 4;
	setp.ge.u32 	%p48, %r1, %r60;
	or.pred  	%p49, %p47, %p48;
	@%p49 bra 	$L__BB0_35;
	ld.shared.u32 	%r158, [%r5];
	shl.b32 	%r61, %r60, 2;
	add.s32 	%r159, %r5, %r61;
	ld.shared.u32 	%r62, [%r159];
	setp.ge.u32 	%p50, %r158, %r62;
	@%p50 bra 	$L__BB0_35;
	add.s32 	%r160, %r6, %r61;
	ld.shared.u32 	%r161, [%r160];
	st.shared.u32 	[%r6], %r161;
	st.shared.u32 	[%r5], %r62;
$L__BB0_35:
	bar.sync 	0;
	setp.lt.u32 	%p51, %r2, 32;
	@%p51 bra 	$L__BB0_60;
	setp.ge.u32 	%p52, %r3, %r84;
	shr.u32 	%r63, %r2, 5;
	setp.ge.u32 	%p53, %r1, %r63;
	or.pred  	%p54, %p52, %p53;
	@%p54 bra 	$L__BB0_39;
	ld.shared.u32 	%r162, [%r5];
	shl.b32 	%r64, %r63, 2;
	add.s32 	%r163, %r5, %r64;
	ld.shared.u32 	%r65, [%r163];
	setp.ge.u32 	%p55, %r162, %r65;
	@%p55 bra 	$L__BB0_39;
	add.s32 	%r164, %r6, %r64;
	ld.shared.u32 	%r165, [%r164];
	st.shared.u32 	[%r6], %r165;
	st.shared.u32 	[%r5], %r65;
$L__BB0_39:
	bar.sync 	0;
	setp.lt.u32 	%p56, %r2, 64;
	@%p56 bra 	$L__BB0_60;
	setp.ge.u32 	%p57, %r3, %r84;
	shr.u32 	%r66, %r2, 6;
	setp.ge.u32 	%p58, %r1, %r66;
	or.pred  	%p59, %p57, %p58;
	@%p59 bra 	$L__BB0_43;
	ld.shared.u32 	%r166, [%r5];
	shl.b32 	%r67, %r66, 2;
	add.s32 	%r167, %r5, %r67;
	ld.shared.u32 	%r68, [%r167];
	setp.ge.u32 	%p60, %r166, %r68;
	@%p60 bra 	$L__BB0_43;
	add.s32 	%r168, %r6, %r67;
	ld.shared.u32 	%r169, [%r168];
	st.shared.u32 	[%r6], %r169;
	st.shared.u32 	[%r5], %r68;
$L__BB0_43:
	bar.sync 	0;
	setp.lt.u32 	%p61, %r2, 128;
	@%p61 bra 	$L__BB0_60;
	setp.ge.u32 	%p62, %r3, %r84;
	shr.u32 	%r69, %r2, 7;
	setp.ge.u32 	%p63, %r1, %r69;
	or.pred  	%p64, %p62, %p63;
	@%p64 bra 	$L__BB0_47;
	ld.shared.u32 	%r170, [%r5];
	shl.b32 	%r70, %r69, 2;
	add.s32 	%r171, %r5, %r70;
	ld.shared.u32 	%r71, [%r171];
	setp.ge.u32 	%p65, %r170, %r71;
	@%p65 bra 	$L__BB0_47;
	add.s32 	%r172, %r6, %r70;
	ld.shared.u32 	%r173, [%r172];
	st.shared.u32 	[%r6], %r173;
	st.shared.u32 	[%r5], %r71;
$L__BB0_47:
	bar.sync 	0;
	setp.lt.u32 	%p66, %r2, 256;
	@%p66 bra 	$L__BB0_60;
	setp.ge.u32 	%p67, %r3, %r84;
	shr.u32 	%r72, %r2, 8;
	setp.ge.u32 	%p68, %r1, %r72;
	or.pred  	%p69, %p67, %p68;
	@%p69 bra 	$L__BB0_51;
	ld.shared.u32 	%r174, [%r5];
	shl.b32 	%r73, %r72, 2;
	add.s32 	%r175, %r5, %r73;
	ld.shared.u32 	%r74, [%r175];
	setp.ge.u32 	%p70, %r174, %r74;
	@%p70 bra 	$L__BB0_51;
	add.s32 	%r176, %r6, %r73;
	ld.shared.u32 	%r177, [%r176];
	st.shared.u32 	[%r6], %r177;
	st.shared.u32 	[%r5], %r74;
$L__BB0_51:
	bar.sync 	0;
	setp.lt.u32 	%p71, %r2, 512;
	@%p71 bra 	$L__BB0_60;
	setp.ge.u32 	%p72, %r3, %r84;
	shr.u32 	%r75, %r2, 9;
	setp.ge.u32 	%p73, %r1, %r75;
	or.pred  	%p74, %p72, %p73;
	@%p74 bra 	$L__BB0_55;
	ld.shared.u32 	%r178, [%r5];
	shl.b32 	%r76, %r75, 2;
	add.s32 	%r179, %r5, %r76;
	ld.shared.u32 	%r77, [%r179];
	setp.ge.u32 	%p75, %r178, %r77;
	@%p75 bra 	$L__BB0_55;
	add.s32 	%r180, %r6, %r76;
	ld.shared.u32 	%r181, [%r180];
	st.shared.u32 	[%r6], %r181;
	st.shared.u32 	[%r5], %r77;
$L__BB0_55:
	bar.sync 	0;
	setp.lt.u32 	%p76, %r2, 1024;
	@%p76 bra 	$L__BB0_60;
	setp.ge.u32 	%p77, %r3, %r84;
	shr.u32 	%r78, %r2, 10;
	setp.ge.u32 	%p78, %r1, %r78;
	or.pred  	%p79, %p77, %p78;
	@%p79 bra 	$L__BB0_59;
	ld.shared.u32 	%r182, [%r5];
	shl.b32 	%r79, %r78, 2;
	add.s32 	%r183, %r5, %r79;
	ld.shared.u32 	%r80, [%r183];
	setp.ge.u32 	%p80, %r182, %r80;
	@%p80 bra 	$L__BB0_59;
	add.s32 	%r184, %r6, %r79;
	ld.shared.u32 	%r185, [%r184];
	st.shared.u32 	[%r6], %r185;
	st.shared.u32 	[%r5], %r80;
$L__BB0_59:
	bar.sync 	0;
$L__BB0_60:
	setp.ne.s32 	%p81, %r1, 0;
	@%p81 bra 	$L__BB0_65;
	ld.shared.u32 	%r81, [_ZZ12subsetcomp22PjS_S_jjjjjjE5share];
	setp.gt.u32 	%p82, %r86, %r81;
	@%p82 bra 	$L__BB0_65;
	cvta.to.global.u64 	%rd38, %rd4;
	mul.wide.u32 	%rd39, %r85, 4;
	add.s64 	%rd2, %rd38, %rd39;
	ld.global.u32 	%r186, [%rd2];
	setp.ge.u32 	%p83, %r186, %r81;
	@%p83 bra 	$L__BB0_65;
	atom.global.max.u32 	%r187, [%rd2], %r81;
	setp.ge.u32 	%p84, %r187, %r81;
	@%p84 bra 	$L__BB0_65;
	ld.shared.u32 	%r188, [_ZZ12subsetcomp22PjS_S_jjjjjjE4step];
	cvta.to.global.u64 	%rd40, %rd3;
	mul.wide.u32 	%rd41, %r82, 4;
	add.s64 	%rd42, %rd40, %rd41;
	st.global.u32 	[%rd42], %r188;
	add.s64 	%rd43, %rd1, %rd41;
	st.global.u32 	[%rd43], %r81;
$L__BB0_65:
	ret;

}


// ===== COMPILED SASS (sm_100) =====

	.target	sm_100

	.elftype	@"ET_EXEC"


//--------------------- .note.nv.tkinfo           --------------------------
	.section	.note.nv.tkinfo,"",@"SHT_NOTE"
	.sectionflags	@"SHF_NOTE_NV_TKINFO"
	.tkinfo
        /*0018*/ 	.word	0x00000002
        /*0030*/ 	.string	""
        /*0030*/ 	.string	"ptxas"
        /*0030*/ 	.string	"Cuda compilation tools, release 13.0, V13.0.88"
        /*0030*/ 	.string	"Build cuda_13.0.r13.0/compiler.36424714_0"
        /*0030*/ 	.string	"-arch sm_100 -m 64 "



//--------------------- .note.nv.cuinfo           --------------------------
	.section	.note.nv.cuinfo,"",@"SHT_NOTE"
	.sectionflags	@"SHF_NOTE_NV_CUINFO"
        /*0018*/ 	.short	0x0002
        /*001a*/ 	.short	0x0064
        /*001c*/ 	.short	0x0082
	.zero		2


//--------------------- .nv.info                  --------------------------
	.section	.nv.info,"",@"SHT_CUDA_INFO"
	.align	4


	//----- nvinfo : EIATTR_REGCOUNT
	.align		4
        /*0000*/ 	.byte	0x04, 0x2f
        /*0002*/ 	.short	(.L_1 - .L_0)
	.align		4
.L_0:
        /*0004*/ 	.word	index@(_Z12subsetcomp22PjS_S_jjjjjj)
        /*0008*/ 	.word	0x00000020


	//----- nvinfo : EIATTR_FRAME_SIZE
	.align		4
.L_1:
        /*000c*/ 	.byte	0x04, 0x11
        /*000e*/ 	.short	(.L_3 - .L_2)
	.align		4
.L_2:
        /*0010*/ 	.word	index@(_Z12subsetcomp22PjS_S_jjjjjj)
        /*0014*/ 	.word	0x00000000


	//----- nvinfo : EIATTR_MIN_STACK_SIZE
	.align		4
.L_3:
        /*0018*/ 	.byte	0x04, 0x12
        /*001a*/ 	.short	(.L_5 - .L_4)
	.align		4
.L_4:
        /*001c*/ 	.word	index@(_Z12subsetcomp22PjS_S_jjjjjj)
        /*0020*/ 	.word	0x00000000
.L_5:


//--------------------- .nv.compat                --------------------------
	.section	.nv.compat,"",@"SHT_CUDA_COMPAT_INFO"
	.align	4
        /*0000*/ 	.byte	0x02, 0x09, 0x00, 0x00, 0x02, 0x02, 0x01, 0x00, 0x02, 0x05, 0x05, 0x00, 0x03, 0x07, 0x01, 0x01
        /*0010*/ 	.byte	0x02, 0x03, 0x00, 0x00, 0x02, 0x06, 0x01, 0x00, 0x04, 0x0b, 0x08, 0x00, 0x09, 0x00, 0x00, 0x00
        /*0020*/ 	.byte	0x00, 0x00, 0x00, 0x00


//--------------------- .nv.info._Z12subsetcomp22PjS_S_jjjjjj --------------------------
	.section	.nv.info._Z12subsetcomp22PjS_S_jjjjjj,"",@"SHT_CUDA_INFO"
	.sectionflags	@""
	.align	4


	//----- nvinfo : EIATTR_CUDA_API_VERSION
	.align		4
        /*0000*/ 	.byte	0x04, 0x37
        /*0002*/ 	.short	(.L_7 - .L_6)
.L_6:
        /*0004*/ 	.word	0x00000082


	//----- nvinfo : EIATTR_KPARAM_INFO
	.align		4
.L_7:
        /*0008*/ 	.byte	0x04, 0x17
        /*000a*/ 	.short	(.L_9 - .L_8)
.L_8:
        /*000c*/ 	.word	0x00000000
        /*0010*/ 	.short	0x0008
        /*0012*/ 	.short	0x002c
        /*0014*/ 	.byte	0x00, 0xf0, 0x11, 0x00


	//----- nvinfo : EIATTR_KPARAM_INFO
	.align		4
.L_9:
        /*0018*/ 	.byte	0x04, 0x17
        /*001a*/ 	.short	(.L_11 - .L_10)
.L_10:
        /*001c*/ 	.word	0x00000000
        /*0020*/ 	.short	0x0007
        /*0022*/ 	.short	0x0028
        /*0024*/ 	.byte	0x00, 0xf0, 0x11, 0x00


	//----- nvinfo : EIATTR_KPARAM_INFO
	.align		4
.L_11:
        /*0028*/ 	.byte	0x04, 0x17
        /*002a*/ 	.short	(.L_13 - .L_12)
.L_12:
        /*002c*/ 	.word	0x00000000
        /*0030*/ 	.short	0x0006
        /*0032*/ 	.short	0x0024
        /*0034*/ 	.byte	0x00, 0xf0, 0x11, 0x00


	//----- nvinfo : EIATTR_KPARAM_INFO
	.align		4
.L_13:
        /*0038*/ 	.byte	0x04, 0x17
        /*003a*/ 	.short	(.L_15 - .L_14)
.L_14:
        /*003c*/ 	.word	0x00000000
        /*0040*/ 	.short	0x0005
        /*0042*/ 	.short	0x0020
        /*0044*/ 	.byte	0x00, 0xf0, 0x11, 0x00


	//----- nvinfo : EIATTR_KPARAM_INFO
	.align		4
.L_15:
        /*0048*/ 	.byte	0x04, 0x17
        /*004a*/ 	.short	(.L_17 - .L_16)
.L_16:
        /*004c*/ 	.word	0x00000000
        /*0050*/ 	.short	0x0004
        /*0052*/ 	.short	0x001c
        /*0054*/ 	.byte	0x00, 0xf0, 0x11, 0x00


	//----- nvinfo : EIATTR_KPARAM_INFO
	.align		4
.L_17:
        /*0058*/ 	.byte	0x04, 0x17
        /*005a*/ 	.short	(.L_19 - .L_18)
.L_18:
        /*005c*/ 	.word	0x00000000
        /*0060*/ 	.short	0x0003
        /*0062*/ 	.short	0x0018
        /*0064*/ 	.byte	0x00, 0xf0, 0x11, 0x00


	//----- nvinfo : EIATTR_KPARAM_INFO
	.align		4
.L_19:
        /*0068*/ 	.byte	0x04, 0x17
        /*006a*/ 	.short	(.L_21 - .L_20)
.L_20:
        /*006c*/ 	.word	0x00000000
        /*0070*/ 	.short	0x0002
        /*0072*/ 	.short	0x0010
        /*0074*/ 	.byte	0x00, 0xf5, 0x21, 0x00


	//----- nvinfo : EIATTR_KPARAM_INFO
	.align		4
.L_21:
        /*0078*/ 	.byte	0x04, 0x17
        /*007a*/ 	.short	(.L_23 - .L_22)
.L_22:
        /*007c*/ 	.word	0x00000000
        /*0080*/ 	.short	0x0001
        /*0082*/ 	.short	0x0008
        /*0084*/ 	.byte	0x00, 0xf5, 0x21, 0x00


	//----- nvinfo : EIATTR_KPARAM_INFO
	.align		4
.L_23:
        /*0088*/ 	.byte	0x04, 0x17
        /*008a*/ 	.short	(.L_25 - .L_24)
.L_24:
        /*008c*/ 	.word	0x00000000
        /*0090*/ 	.short	0x0000
        /*0092*/ 	.short	0x0000
        /*0094*/ 	.byte	0x00, 0xf5, 0x21, 0x00


	//----- nvinfo : EIATTR_SPARSE_MMA_MASK
	.align		4
.L_25:
        /*0098*/ 	.byte	0x03, 0x50
        /*009a*/ 	.short	0x0000


	//----- nvinfo : EIATTR_MAXREG_COUNT
	.align		4
        /*009c*/ 	.byte	0x03, 0x1b
        /*009e*/ 	.short	0x00ff


	//----- nvinfo : EIATTR_NUM_BARRIERS
	.align		4
        /*00a0*/ 	.byte	0x02, 0x4c
        /*00a2*/ 	.byte	0x01
	.zero		1


	//----- nvinfo : EIATTR_MERCURY_ISA_VERSION
	.align		4
        /*00a4*/ 	.byte	0x03, 0x5f
        /*00a6*/ 	.short	0x0101


	//----- nvinfo : EIATTR_VRC_CTA_INIT_COUNT
	.align		4
        /*00a8*/ 	.byte	0x02, 0x4a
	.zero		1
	.zero		1


	//----- nvinfo : EIATTR_EXIT_INSTR_OFFSETS
	.align		4
        /*00ac*/ 	.byte	0x04, 0x1c
        /*00ae*/ 	.short	(.L_27 - .L_26)


	//   ....[0]....
.L_26:
        /*00b0*/ 	.word	0x000014a0


	//   ....[1]....
        /*00b4*/ 	.word	0x000014e0


	//   ....[2]....
        /*00b8*/ 	.word	0x00001540


	//   ....[3]....
        /*00bc*/ 	.word	0x00001570


	//   ....[4]....
        /*00c0*/ 	.word	0x00001600


	//----- nvinfo : EIATTR_CRS_STACK_SIZE
	.align		4
.L_27:
        /*00c4*/ 	.byte	0x04, 0x1e
        /*00c6*/ 	.short	(.L_29 - .L_28)
.L_28:
        /*00c8*/ 	.word	0x00000000


	//----- nvinfo : EIATTR_CBANK_PARAM_SIZE
	.align		4
.L_29:
        /*00cc*/ 	.byte	0x03, 0x19
        /*00ce*/ 	.short	0x0030


	//----- nvinfo : EIATTR_PARAM_CBANK
	.align		4
        /*00d0*/ 	.byte	0x04, 0x0a
        /*00d2*/ 	.short	(.L_31 - .L_30)
	.align		4
.L_30:
        /*00d4*/ 	.word	index@(.nv.constant0._Z12subsetcomp22PjS_S_jjjjjj)
        /*00d8*/ 	.short	0x0380
        /*00da*/ 	.short	0x0030


	//----- nvinfo : EIATTR_SW_WAR
	.align		4
.L_31:
        /*00dc*/ 	.byte	0x04, 0x36
        /*00de*/ 	.short	(.L_33 - .L_32)
.L_32:
        /*00e0*/ 	.word	0x00000008
.L_33:


//--------------------- .nv.callgraph             --------------------------
	.section	.nv.callgraph,"",@"SHT_CUDA_CALLGRAPH"
	.align	4
	.sectionentsize	8
	.align		4
        /*0000*/ 	.word	0x00000000
	.align		4
        /*0004*/ 	.word	0xffffffff
	.align		4
        /*0008*/ 	.word	0x00000000
	.align		4
        /*000c*/ 	.word	0xfffffffe
	.align		4
        /*0010*/ 	.word	0x00000000
	.align		4
        /*0014*/ 	.word	0xfffffffd
	.align		4
        /*0018*/ 	.word	0x00000000
	.align		4
        /*001c*/ 	.word	0xfffffffc


//--------------------- .text._Z12subsetcomp22PjS_S_jjjjjj --------------------------
	.section	.text._Z12subsetcomp22PjS_S_jjjjjj,"ax",@progbits
	.align	128
        .global         _Z12subsetcomp22PjS_S_jjjjjj
        .type           _Z12subsetcomp22PjS_S_jjjjjj,@function
        .size           _Z12subsetcomp22PjS_S_jjjjjj,(.L_x_24 - _Z12subsetcomp22PjS_S_jjjjjj)
        .other          _Z12subsetcomp22PjS_S_jjjjjj,@"STO_CUDA_ENTRY STV_DEFAULT"
_Z12subsetcomp22PjS_S_jjjjjj:
.text._Z12subsetcomp22PjS_S_jjjjjj:
[----:B------:R-:W-:Y:S01]  /*0000*/  LDC R1, c[0x0][0x37c] ;  /* 0x0000df00ff017b82 */ /* 0x000fe20000000800 */
[----:B------:R-:W0:Y:S07]  /*0010*/  S2R R0, SR_TID.X ;  /* 0x0000000000007919 */ /* 0x000e2e0000002100 */
[----:B------:R-:W0:Y:S01]  /*0020*/  S2UR UR5, SR_CTAID.X ;  /* 0x00000000000579c3 */ /* 0x000e220000002500 */
[----:B------:R-:W1:Y:S01]  /*0030*/  LDCU UR7, c[0x0][0x3a8] ;  /* 0x00007500ff0777ac */ /* 0x000e620008000800 */
[----:B------:R-:W-:Y:S01]  /*0040*/  BSSY.RECONVERGENT B0, `(.L_x_0) ;  /* 0x0000098000007945 */ /* 0x000fe20003800200 */
[----:B------:R-:W-:Y:S01]  /*0050*/  UMOV UR4, 0x400 ;  /* 0x0000040000047882 */ /* 0x000fe20000000000 */
[----:B------:R-:W2:Y:S04]  /*0060*/  LDCU UR8, c[0x0][0x3a0] ;  /* 0x00007400ff0877ac */ /* 0x000ea80008000800 */
[----:B------:R-:W0:Y:S08]  /*0070*/  LDC R3, c[0x0][0x360] ;  /* 0x0000d800ff037b82 */ /* 0x000e300000000800 */
[----:B------:R-:W3:Y:S01]  /*0080*/  S2UR UR6, SR_CgaCtaId ;  /* 0x00000000000679c3 */ /* 0x000ee20000008800 */
[----:B0-----:R-:W-:Y:S01]  /*0090*/  IMAD R2, R3, UR5, R0 ;  /* 0x0000000503027c24 */ /* 0x001fe2000f8e0200 */
[----:B------:R-:W-:-:S03]  /*00a0*/  UIADD3 UR5, UPT, UPT, UR4, 0x400, URZ ;  /* 0x0000040004057890 */ /* 0x000fc6000fffe0ff */
[----:B-1----:R-:W-:Y:S01]  /*00b0*/  VIADD R6, R2, UR7 ;  /* 0x0000000702067c36 */ /* 0x002fe20008000000 */
[----:B---3--:R-:W-:-:S04]  /*00c0*/  ULEA UR4, UR6, UR4, 0x18 ;  /* 0x0000000406047291 */ /* 0x008fc8000f8ec0ff */
[----:B--2---:R-:W-:Y:S01]  /*00d0*/  ISETP.GT.U32.AND P0, PT, R6, UR8, PT ;  /* 0x0000000806007c0c */ /* 0x004fe2000bf04070 */
[----:B------:R-:W-:Y:S01]  /*00e0*/  ULEA UR5, UR6, UR5, 0x18 ;  /* 0x0000000506057291 */ /* 0x000fe2000f8ec0ff */
[----:B------:R-:W0:Y:S01]  /*00f0*/  LDCU.64 UR6, c[0x0][0x358] ;  /* 0x00006b00ff0677ac */ /* 0x000e220008000a00 */
[----:B------:R-:W-:-:S04]  /*0100*/  LEA R4, R0, UR4, 0x2 ;  /* 0x0000000400047c11 */ /* 0x000fc8000f8e10ff */
[----:B------:R-:W-:Y:S01]  /*0110*/  LEA R5, R0, UR5, 0x2 ;  /* 0x0000000500057c11 */ /* 0x000fe2000f8e10ff */
[----:B------:R1:W-:Y:S04]  /*0120*/  STS [R4], RZ ;  /* 0x000000ff04007388 */ /* 0x0003e80000000800 */
[----:B------:R1:W-:Y:S01]  /*0130*/  STS [R5], RZ ;  /* 0x000000ff05007388 */ /* 0x0003e20000000800 */
[----:B------:R-:W-:Y:S05]  /*0140*/  @P0 BRA `(.L_x_1) ;  /* 0x00000008001c0947 */ /* 0x000fea0003800000 */
[----:B------:R-:W2:Y:S01]  /*0150*/  LDCU.64 UR10, c[0x0][0x398] ;  /* 0x00007300ff0a77ac */ /* 0x000ea20008000a00 */
[----:B------:R-:W-:-:S04]  /*0160*/  IMAD.IADD R12, R6, 0x1, R3 ;  /* 0x00000001060c7824 */ /* 0x000fc800078e0203 */
[----:B------:R-:W-:-:S04]  /*0170*/  IMAD.IADD R10, R12, 0x1, R3 ;  /* 0x000000010c0a7824 */ /* 0x000fc800078e0203 */
[----:B------:R-:W-:-:S04]  /*0180*/  IMAD.IADD R18, R10, 0x1, R3 ;  /* 0x000000010a127824 */ /* 0x000fc800078e0203 */
[----:B--2---:R-:W-:Y:S02]  /*0190*/  VIADD R7, R18, -UR10 ;  /* 0x8000000a12077c36 */ /* 0x004fe40008000000 */
[----:B------:R-:W-:-:S03]  /*01a0*/  VIADD R9, R6, -UR10 ;  /* 0x8000000a06097c36 */ /* 0x000fc60008000000 */
[----:B------:R-:W-:Y:S02]  /*01b0*/  LOP3.LUT R7, R7, UR10, RZ, 0xc0, !PT ;  /* 0x0000000a07077c12 */ /* 0x000fe4000f8ec0ff */
[----:B------:R-:W-:Y:S02]  /*01c0*/  LOP3.LUT R9, R9, UR10, RZ, 0xc0, !PT ;  /* 0x0000000a09097c12 */ /* 0x000fe4000f8ec0ff */
[----:B------:R-:W2:Y:S02]  /*01d0*/  POPC R8, R7 ;  /* 0x0000000700087309 */ /* 0x000ea40000000000 */
[----:B--2---:R-:W-:-:S04]  /*01e0*/  ISETP.GT.U32.AND P0, PT, R8, UR11, PT ;  /* 0x0000000b08007c0c */ /* 0x004fc8000bf04070 */
[----:B------:R-:W-:-:S13]  /*01f0*/  ISETP.GT.U32.OR P0, PT, R18, UR8, P0 ;  /* 0x0000000812007c0c */ /* 0x000fda0008704470 */
[----:B------:R-:W2:Y:S01]  /*0200*/  @!P0 LDC.64 R28, c[0x0][0x380] ;  /* 0x0000e000ff1c8b82 */ /* 0x000ea20000000a00 */
[----:B------:R-:W-:Y:S01]  /*0210*/  @!P0 LOP3.LUT R15, R7, UR10, RZ, 0x3c, !PT ;  /* 0x0000000a070f8c12 */ /* 0x000fe2000f8e3cff */
[----:B------:R-:W-:Y:S01]  /*0220*/  VIADD R6, R12, -UR10 ;  /* 0x8000000a0c067c36 */ /* 0x000fe20008000000 */
[----:B------:R-:W3:Y:S04]  /*0230*/  POPC R11, R9 ;  /* 0x00000009000b7309 */ /* 0x000ee80000000000 */
[----:B------:R-:W-:Y:S01]  /*0240*/  LOP3.LUT R6, R6, UR10, RZ, 0xc0, !PT ;  /* 0x0000000a06067c12 */ /* 0x000fe2000f8ec0ff */
[----:B------:R-:W-:-:S03]  /*0250*/  VIADD R8, R10, -UR10 ;  /* 0x8000000a0a087c36 */ /* 0x000fc60008000000 */
[----:B------:R-:W4:Y:S02]  /*0260*/  POPC R13, R6 ;  /* 0x00000006000d7309 */ /* 0x000f240000000000 */
[----:B------:R-:W-:Y:S01]  /*0270*/  LOP3.LUT R8, R8, UR10, RZ, 0xc0, !PT ;  /* 0x0000000a08087c12 */ /* 0x000fe2000f8ec0ff */
[----:B--2---:R-:W-:-:S04]  /*0280*/  @!P0 IMAD.WIDE.U32 R14, R15, 0x4, R28 ;  /* 0x000000040f0e8825 */ /* 0x004fc800078e001c */
[----:B------:R-:W-:Y:S01]  /*0290*/  @!P0 IMAD.WIDE.U32 R28, R7, 0x4, R28 ;  /* 0x00000004071c8825 */ /* 0x000fe200078e001c */
[----:B0-----:R0:W2:Y:S01]  /*02a0*/  @!P0 LDG.E R21, desc[UR6][R14.64] ;  /* 0x000000060e158981 */ /* 0x0010a2000c1e1900 */
[----:B---3--:R-:W-:-:S04]  /*02b0*/  ISETP.GT.U32.AND P3, PT, R11, UR11, PT ;  /* 0x0000000b0b007c0c */ /* 0x008fc8000bf64070 */
[----:B------:R-:W2:Y:S01]  /*02c0*/  @!P0 LDG.E R28, desc[UR6][R28.64] ;  /* 0x000000061c1c8981 */ /* 0x000ea2000c1e1900 */
[----:B------:R-:W3:Y:S01]  /*02d0*/  POPC R11, R8 ;  /* 0x00000008000b7309 */ /* 0x000ee20000000000 */
[----:B----4-:R-:W-:Y:S02]  /*02e0*/  ISETP.GT.U32.AND P1, PT, R13, UR11, PT ;  /* 0x0000000b0d007c0c */ /* 0x010fe4000bf24070 */
[----:B------:R-:W-:Y:S02]  /*02f0*/  CS2R R26, SRZ ;  /* 0x00000000001a7805 */ /* 0x000fe4000001ff00 */
[----:B------:R-:W-:-:S03]  /*0300*/  ISETP.GT.U32.OR P1, PT, R12, UR8, P1 ;  /* 0x000000080c007c0c */ /* 0x000fc60008f24470 */
[----:B------:R-:W4:Y:S01]  /*0310*/  @!P3 LDC.64 R16, c[0x0][0x380] ;  /* 0x0000e000ff10bb82 */ /* 0x000f220000000a00 */
[----:B------:R-:W-:Y:S02]  /*0320*/  @!P3 LOP3.LUT R13, R9, UR10, RZ, 0x3c, !PT ;  /* 0x0000000a090dbc12 */ /* 0x000fe4000f8e3cff */
[----:B---3--:R-:W-:-:S07]  /*0330*/  ISETP.GT.U32.AND P2, PT, R11, UR11, PT ;  /* 0x0000000b0b007c0c */ /* 0x008fce000bf44070 */
[----:B0-----:R-:W0:Y:S01]  /*0340*/  @!P1 LDC.64 R14, c[0x0][0x380] ;  /* 0x0000e000ff0e9b82 */ /* 0x001e220000000a00 */
[----:B------:R-:W-:Y:S02]  /*0350*/  ISETP.GT.U32.OR P2, PT, R10, UR8, P2 ;  /* 0x000000080a007c0c */ /* 0x000fe40009744470 */
[----:B------:R-:W-:Y:S02]  /*0360*/  CS2R R22, SRZ ;  /* 0x0000000000167805 */ /* 0x000fe4000001ff00 */
[----:B------:R-:W-:-:S09]  /*0370*/  @!P1 LOP3.LUT R19, R6, UR10, RZ, 0x3c, !PT ;  /* 0x0000000a06139c12 */ /* 0x000fd2000f8e3cff */
[----:B------:R-:W3:Y:S01]  /*0380*/  @!P2 LDC.64 R10, c[0x0][0x380] ;  /* 0x0000e000ff0aab82 */ /* 0x000ee20000000a00 */
[----:B----4-:R-:W-:-:S04]  /*0390*/  @!P3 IMAD.WIDE.U32 R12, R13, 0x4, R16 ;  /* 0x000000040d0cb825 */ /* 0x010fc800078e0010 */
[----:B------:R-:W-:Y:S01]  /*03a0*/  @!P3 IMAD.WIDE.U32 R16, R9, 0x4, R16 ;  /* 0x000000040910b825 */ /* 0x000fe200078e0010 */
[----:B------:R0:W4:Y:S04]  /*03b0*/  @!P3 LDG.E R26, desc[UR6][R12.64] ;  /* 0x000000060c1ab981 */ /* 0x000128000c1e1900 */
[----:B------:R3:W4:Y:S01]  /*03c0*/  @!P3 LDG.E R23, desc[UR6][R16.64] ;  /* 0x000000061017b981 */ /* 0x000722000c1e1900 */
[----:B0-----:R-:W-:Y:S01]  /*03d0*/  @!P1 IMAD.WIDE.U32 R12, R19, 0x4, R14 ;  /* 0x00000004130c9825 */ /* 0x001fe200078e000e */
[----:B------:R-:W-:-:S03]  /*03e0*/  @!P2 LOP3.LUT R19, R8, UR10, RZ, 0x3c, !PT ;  /* 0x0000000a0813ac12 */ /* 0x000fc6000f8e3cff */
[----:B------:R-:W-:Y:S01]  /*03f0*/  @!P1 IMAD.WIDE.U32 R14, R6, 0x4, R14 ;  /* 0x00000004060e9825 */ /* 0x000fe200078e000e */
[----:B------:R0:W5:Y:S01]  /*0400*/  @!P1 LDG.E R22, desc[UR6][R12.64] ;  /* 0x000000060c169981 */ /* 0x000162000c1e1900 */
[----:B------:R-:W-:-:S03]  /*0410*/  CS2R R24, SRZ ;  /* 0x0000000000187805 */ /* 0x000fc6000001ff00 */
[----:B------:R-:W5:Y:S01]  /*0420*/  @!P1 LDG.E R27, desc[UR6][R14.64] ;  /* 0x000000060e1b9981 */ /* 0x000f62000c1e1900 */
[----:B---3--:R-:W-:-:S04]  /*0430*/  @!P2 IMAD.WIDE.U32 R16, R8, 0x4, R10 ;  /* 0x000000040810a825 */ /* 0x008fc800078e000a */
[----:B0-----:R-:W-:Y:S01]  /*0440*/  @!P2 IMAD.WIDE.U32 R12, R19, 0x4, R10 ;  /* 0x00000004130ca825 */ /* 0x001fe200078e000a */
[----:B------:R-:W3:Y:S04]  /*0450*/  @!P2 LDG.E R24, desc[UR6][R16.64] ;  /* 0x000000061018a981 */ /* 0x000ee8000c1e1900 */
[----:B------:R0:W3:Y:S01]  /*0460*/  @!P2 LDG.E R25, desc[UR6][R12.64] ;  /* 0x000000060c19a981 */ /* 0x0000e2000c1e1900 */
[----:B------:R-:W-:-:S04]  /*0470*/  IMAD.IADD R20, R18, 0x1, R3 ;  /* 0x0000000112147824 */ /* 0x000fc800078e0203 */
[----:B------:R-:W-:-:S05]  /*0480*/  VIADD R10, R20, -UR10 ;  /* 0x8000000a140a7c36 */ /* 0x000fca0008000000 */
[----:B------:R-:W-:-:S04]  /*0490*/  LOP3.LUT R10, R10, UR10, RZ, 0xc0, !PT ;  /* 0x0000000a0a0a7c12 */ /* 0x000fc8000f8ec0ff */
[----:B------:R-:W1:Y:S02]  /*04a0*/  POPC R11, R10 ;  /* 0x0000000a000b7309 */ /* 0x000e640000000000 */
[----:B-1----:R-:W-:-:S04]  /*04b0*/  ISETP.GT.U32.AND P1, PT, R11, UR11, PT ;  /* 0x0000000b0b007c0c */ /* 0x002fc8000bf24070 */
[C---:B------:R-:W-:Y:S01]  /*04c0*/  ISETP.GE.U32.OR P1, PT, R20.reuse, UR8, P1 ;  /* 0x0000000814007c0c */ /* 0x040fe20008f26470 */
[----:B------:R-:W-:-:S04]  /*04d0*/  IMAD.IADD R29, R20, 0x1, R3 ;  /* 0x00000001141d7824 */ /* 0x000fc800078e0203 */
[----:B0-----:R-:W-:-:S08]  /*04e0*/  VIADD R13, R29, -UR10 ;  /* 0x8000000a1d0d7c36 */ /* 0x001fd00008000000 */
[----:B------:R-:W0:Y:S01]  /*04f0*/  @!P1 LDC.64 R16, c[0x0][0x380] ;  /* 0x0000e000ff109b82 */ /* 0x000e220000000a00 */
[----:B------:R-:W-:-:S04]  /*0500*/  LOP3.LUT R13, R13, UR10, RZ, 0xc0, !PT ;  /* 0x0000000a0d0d7c12 */ /* 0x000fc8000f8ec0ff */
[----:B------:R-:W1:Y:S01]  /*0510*/  POPC R14, R13 ;  /* 0x0000000d000e7309 */ /* 0x000e620000000000 */
[----:B------:R-:W-:Y:S01]  /*0520*/  @!P1 LOP3.LUT R19, R10, UR10, RZ, 0x3c, !PT ;  /* 0x0000000a0a139c12 */ /* 0x000fe2000f8e3cff */
[----:B------:R-:W-:Y:S02]  /*0530*/  IMAD.MOV.U32 R11, RZ, RZ, RZ ;  /* 0x000000ffff0b7224 */ /* 0x000fe400078e00ff */
[----:B------:R-:W-:Y:S02]  /*0540*/  IMAD.MOV.U32 R12, RZ, RZ, RZ ;  /* 0x000000ffff0c7224 */ /* 0x000fe400078e00ff */
[----:B0-----:R-:W-:-:S04]  /*0550*/  @!P1 IMAD.WIDE.U32 R18, R19, 0x4, R16 ;  /* 0x0000000413129825 */ /* 0x001fc800078e0010 */
[----:B------:R-:W-:Y:S01]  /*0560*/  @!P1 IMAD.WIDE.U32 R16, R10, 0x4, R16 ;  /* 0x000000040a109825 */ /* 0x000fe200078e0010 */
[----:B------:R0:W3:Y:S04]  /*0570*/  @!P1 LDG.E R11, desc[UR6][R18.64] ;  /* 0x00000006120b9981 */ /* 0x0000e8000c1e1900 */
[----:B------:R0:W3:Y:S01]  /*0580*/  @!P1 LDG.E R12, desc[UR6][R16.64] ;  /* 0x00000006100c9981 */ /* 0x0000e2000c1e1900 */
[----:B-1----:R-:W-:-:S04]  /*0590*/  ISETP.GT.U32.AND P1, PT, R14, UR11, PT ;  /* 0x0000000b0e007c0c */ /* 0x002fc8000bf24070 */
[----:B------:R-:W-:-:S13]  /*05a0*/  ISETP.GE.U32.OR P1, PT, R29, UR8, P1 ;  /* 0x000000081d007c0c */ /* 0x000fda0008f26470 */
[----:B------:R-:W1:Y:S01]  /*05b0*/  @!P1 LDC.64 R14, c[0x0][0x380] ;  /* 0x0000e000ff0e9b82 */ /* 0x000e620000000a00 */
[----:B0-----:R-:W-:Y:S01]  /*05c0*/  @!P1 LOP3.LUT R19, R13, UR10, RZ, 0x3c, !PT ;  /* 0x0000000a0d139c12 */ /* 0x001fe2000f8e3cff */
[----:B------:R-:W-:Y:S02]  /*05d0*/  IMAD.MOV.U32 R20, RZ, RZ, RZ ;  /* 0x000000ffff147224 */ /* 0x000fe400078e00ff */
[----:B------:R-:W-:Y:S02]  /*05e0*/  IMAD.IADD R29, R29, 0x1, R3 ;  /* 0x000000011d1d7824 */ /* 0x000fe400078e0203 */
[----:B-1----:R-:W-:-:S04]  /*05f0*/  @!P1 IMAD.WIDE.U32 R16, R19, 0x4, R14 ;  /* 0x0000000413109825 */ /* 0x002fc800078e000e */
[----:B------:R-:W-:-:S04]  /*0600*/  @!P1 IMAD.WIDE.U32 R18, R13, 0x4, R14 ;  /* 0x000000040d129825 */ /* 0x000fc800078e000e */
[----:B------:R-:W-:Y:S02]  /*0610*/  VIADD R14, R29, -UR10 ;  /* 0x8000000a1d0e7c36 */ /* 0x000fe40008000000 */
[----:B--2---:R-:W-:Y:S02]  /*0620*/  @!P0 IMAD.IADD R20, R21, 0x1, R28 ;  /* 0x0000000115148824 */ /* 0x004fe400078e021c */
[----:B------:R-:W-:-:S06]  /*0630*/  IMAD.MOV.U32 R28, RZ, RZ, RZ ;  /* 0x000000ffff1c7224 */ /* 0x000fcc00078e00ff */
[----:B------:R0:W2:Y:S02]  /*0640*/  @!P1 LDG.E R28, desc[UR6][R18.64] ;  /* 0x00000006121c9981 */ /* 0x0000a4000c1e1900 */
[----:B0-----:R-:W-:-:S04]  /*0650*/  LOP3.LUT R19, R14, UR10, RZ, 0xc0, !PT ;  /* 0x0000000a0e137c12 */ /* 0x001fc8000f8ec0ff */
[----:B------:R-:W0:Y:S02]  /*0660*/  POPC R14, R19 ;  /* 0x00000013000e7309 */ /* 0x000e240000000000 */
[----:B0-----:R-:W-:-:S04]  /*0670*/  ISETP.GT.U32.AND P0, PT, R14, UR11, PT ;  /* 0x0000000b0e007c0c */ /* 0x001fc8000bf04070 */
[C---:B------:R-:W-:Y:S01]  /*0680*/  ISETP.GE.U32.OR P0, PT, R29.reuse, UR8, P0 ;  /* 0x000000081d007c0c */ /* 0x040fe20008706470 */
[----:B----4-:R-:W-:Y:S02]  /*0690*/  IMAD.IADD R23, R26, 0x1, R23 ;  /* 0x000000011a177824 */ /* 0x010fe400078e0217 */
[----:B------:R-:W-:-:S10]  /*06a0*/  IMAD.IADD R26, R29, 0x1, R3 ;  /* 0x000000011d1a7824 */ /* 0x000fd400078e0203 */
[----:B------:R-:W0:Y:S01]  /*06b0*/  @!P0 LDC.64 R14, c[0x0][0x380] ;  /* 0x0000e000ff0e8b82 */ /* 0x000e220000000a00 */
[----:B------:R-:W-:Y:S02]  /*06c0*/  VIADD R29, R26, -UR10 ;  /* 0x8000000a1a1d7c36 */ /* 0x000fe40008000000 */
[----:B------:R-:W-:-:S03]  /*06d0*/  IMAD.MOV.U32 R21, RZ, RZ, RZ ;  /* 0x000000ffff157224 */ /* 0x000fc600078e00ff */
[----:B------:R-:W-:Y:S01]  /*06e0*/  LOP3.LUT R29, R29, UR10, RZ, 0xc0, !PT ;  /* 0x0000000a1d1d7c12 */ /* 0x000fe2000f8ec0ff */
[----:B-----5:R-:W-:Y:S02]  /*06f0*/  IMAD.IADD R22, R27, 0x1, R22 ;  /* 0x000000011b167824 */ /* 0x020fe400078e0216 */
[----:B------:R1:W2:Y:S01]  /*0700*/  @!P1 LDG.E R21, desc[UR6][R16.64] ;  /* 0x0000000610159981 */ /* 0x0002a2000c1e1900 */
[----:B------:R-:W4:Y:S01]  /*0710*/  POPC R27, R29 ;  /* 0x0000001d001b7309 */ /* 0x000f220000000000 */
[----:B------:R-:W-:Y:S02]  /*0720*/  IMAD.MOV.U32 R18, RZ, RZ, RZ ;  /* 0x000000ffff127224 */ /* 0x000fe400078e00ff */
[----:B---3--:R-:W-:Y:S01]  /*0730*/  IMAD.IADD R25, R24, 0x1, R25 ;  /* 0x0000000118197824 */ /* 0x008fe200078e0219 */
[----:B-1----:R-:W-:Y:S01]  /*0740*/  @!P0 LOP3.LUT R17, R19, UR10, RZ, 0x3c, !PT ;  /* 0x0000000a13118c12 */ /* 0x002fe2000f8e3cff */
[----:B------:R-:W-:-:S04]  /*0750*/  IMAD.MOV.U32 R24, RZ, RZ, RZ ;  /* 0x000000ffff187224 */ /* 0x000fc800078e00ff */
[----:B0-----:R-:W-:-:S04]  /*0760*/  @!P0 IMAD.WIDE.U32 R16, R17, 0x4, R14 ;  /* 0x0000000411108825 */ /* 0x001fc800078e000e */
[----:B------:R-:W-:Y:S01]  /*0770*/  @!P0 IMAD.WIDE.U32 R14, R19, 0x4, R14 ;  /* 0x00000004130e8825 */ /* 0x000fe200078e000e */
[----:B------:R0:W3:Y:S04]  /*0780*/  @!P0 LDG.E R18, desc[UR6][R16.64] ;  /* 0x0000000610128981 */ /* 0x0000e8000c1e1900 */
[----:B------:R1:W3:Y:S01]  /*0790*/  @!P0 LDG.E R24, desc[UR6][R14.64] ;  /* 0x000000060e188981 */ /* 0x0002e2000c1e1900 */
[----:B----4-:R-:W-:-:S04]  /*07a0*/  ISETP.GT.U32.AND P0, PT, R27, UR11, PT ;  /* 0x0000000b1b007c0c */ /* 0x010fc8000bf04070 */
[----:B------:R-:W-:-:S13]  /*07b0*/  ISETP.GE.U32.OR P0, PT, R26, UR8, P0 ;  /* 0x000000081a007c0c */ /* 0x000fda0008706470 */
[----:B------:R-:W4:Y:S01]  /*07c0*/  @!P0 LDC.64 R26, c[0x0][0x380] ;  /* 0x0000e000ff1a8b82 */ /* 0x000f220000000a00 */
[----:B0-----:R-:W-:-:S05]  /*07d0*/  @!P0 LOP3.LUT R17, R29, UR10, RZ, 0x3c, !PT ;  /* 0x0000000a1d118c12 */ /* 0x001fca000f8e3cff */
[----:B----4-:R-:W-:-:S04]  /*07e0*/  @!P0 IMAD.WIDE.U32 R16, R17, 0x4, R26 ;  /* 0x0000000411108825 */ /* 0x010fc800078e001a */
[----:B------:R-:W-:Y:S02]  /*07f0*/  @!P0 IMAD.WIDE.U32 R26, R29, 0x4, R26 ;  /* 0x000000041d1a8825 */ /* 0x000fe400078e001a */
[----:B------:R-:W4:Y:S04]  /*0800*/  @!P0 LDG.E R16, desc[UR6][R16.64] ;  /* 0x0000000610108981 */ /* 0x000f28000c1e1900 */
[----:B------:R-:W4:Y:S01]  /*0810*/  @!P0 LDG.E R27, desc[UR6][R26.64] ;  /* 0x000000061a1b8981 */ /* 0x000f22000c1e1900 */
[----:B-1----:R-:W-:Y:S01]  /*0820*/  VIMNMX.U32 R14, PT, PT, R23, R22, !PT ;  /* 0x00000016170e7248 */ /* 0x002fe20007fe0000 */
[----:B------:R-:W-:Y:S02]  /*0830*/  IMAD.IADD R11, R11, 0x1, R12 ;  /* 0x000000010b0b7824 */ /* 0x000fe400078e020c */
[----:B------:R-:W-:Y:S01]  /*0840*/  IMAD.MOV.U32 R12, RZ, RZ, RZ ;  /* 0x000000ffff0c7224 */ /* 0x000fe200078e00ff */
[----:B------:R-:W-:-:S04]  /*0850*/  ISETP.GT.U32.AND P4, PT, R22, R23, PT ;  /* 0x000000171600720c */ /* 0x000fc80003f84070 */
[----:B------:R-:W-:Y:S02]  /*0860*/  SEL R6, R6, R9, P4 ;  /* 0x0000000906067207 */ /* 0x000fe40002000000 */
[----:B------:R-:W-:Y:S01]  /*0870*/  ISETP.GT.U32.AND P4, PT, R20, R25, PT ;  /* 0x000000191400720c */ /* 0x000fe20003f84070 */
[----:B--2---:R-:W-:Y:S01]  /*0880*/  IMAD.IADD R28, R28, 0x1, R21 ;  /* 0x000000011c1c7824 */ /* 0x004fe200078e0215 */
[----:B------:R-:W-:-:S04]  /*0890*/  VIMNMX.U32 R21, PT, PT, R25, R20, !PT ;  /* 0x0000001419157248 */ /* 0x000fc80007fe0000 */
[----:B------:R-:W-:Y:S01]  /*08a0*/  ISETP.GT.U32.AND P2, PT, R28, R11, PT ;  /* 0x0000000b1c00720c */ /* 0x000fe20003f44070 */
[----:B---3--:R-:W-:-:S03]  /*08b0*/  IMAD.IADD R15, R24, 0x1, R18 ;  /* 0x00000001180f7824 */ /* 0x008fc600078e0212 */
[----:B------:R-:W-:Y:S01]  /*08c0*/  SEL R10, R13, R10, P2 ;  /* 0x0000000a0d0a7207 */ /* 0x000fe20001000000 */
[----:B----4-:R-:W-:Y:S01]  /*08d0*/  @!P0 IMAD.IADD R12, R16, 0x1, R27 ;  /* 0x00000001100c8824 */ /* 0x010fe200078e021b */
[----:B------:R-:W-:Y:S02]  /*08e0*/  ISETP.GT.U32.AND P0, PT, R21, R14, PT ;  /* 0x0000000e1500720c */ /* 0x000fe40003f04070 */
[----:B------:R-:W-:Y:S02]  /*08f0*/  VIMNMX.U32 R21, PT, PT, R14, R21, !PT ;  /* 0x000000150e157248 */ /* 0x000fe40007fe0000 */
[----:B------:R-:W-:Y:S02]  /*0900*/  VIMNMX.U32 R14, PT, PT, R11, R28, !PT ;  /* 0x0000001c0b0e7248 */ /* 0x000fe40007fe0000 */
[----:B------:R-:W-:-:S04]  /*0910*/  VIMNMX.U32 R17, PT, PT, R15, R12, !PT ;  /* 0x0000000c0f117248 */ /* 0x000fc80007fe0000 */
[----:B------:R-:W-:Y:S02]  /*0920*/  ISETP.GT.U32.AND P1, PT, R17, R14, PT ;  /* 0x0000000e1100720c */ /* 0x000fe40003f24070 */
[----:B------:R-:W-:-:S04]  /*0930*/  VIMNMX.U32 R14, PT, PT, R14, R17, !PT ;  /* 0x000000110e0e7248 */ /* 0x000fc80007fe0000 */
[----:B------:R-:W-:Y:S02]  /*0940*/  ISETP.GT.U32.AND P3, PT, R14, R21, PT ;  /* 0x000000150e00720c */ /* 0x000fe40003f64070 */
[----:B------:R-:W-:Y:S02]  /*0950*/  ISETP.GT.U32.AND P2, PT, R12, R15, PT ;  /* 0x0000000f0c00720c */ /* 0x000fe40003f44070 */
[----:B------:R-:W-:Y:S01]  /*0960*/  @P0 SEL R6, R7, R8, P4 ;  /* 0x0000000807060207 */ /* 0x000fe20002000000 */
[----:B------:R2:W-:Y:S02]  /*0970*/  STS [R4], R21 ;  /* 0x0000001504007388 */ /* 0x0005e40000000800 */
[----:B------:R-:W-:Y:S02]  /*0980*/  @P1 SEL R10, R29, R19, P2 ;  /* 0x000000131d0a1207 */ /* 0x000fe40001000000 */
[----:B------:R2:W-:Y:S04]  /*0990*/  STS [R5], R6 ;  /* 0x0000000605007388 */ /* 0x0005e80000000800 */
[----:B------:R2:W-:Y:S04]  /*09a0*/  @P3 STS [R4], R14 ;  /* 0x0000000e04003388 */ /* 0x0005e80000000800 */
[----:B------:R2:W-:Y:S02]  /*09b0*/  @P3 STS [R5], R10 ;  /* 0x0000000a05003388 */ /* 0x0005e40000000800 */
.L_x_1:
[----:B0-----:R-:W-:Y:S05]  /*09c0*/  BSYNC.RECONVERGENT B0 ;  /* 0x0000000000007941 */ /* 0x001fea0003800200 */
.L_x_0:
[----:B------:R-:W-:Y:S01]  /*09d0*/  BAR.SYNC.DEFER_BLOCKING 0x0 ;  /* 0x0000000000007b1d */ /* 0x000fe20000010000 */
[----:B------:R-:W-:-:S13]  /*09e0*/  ISETP.GE.U32.AND P0, PT, R3, 0x2, PT ;  /* 0x000000020300780c */ /* 0x000fda0003f06070 */
[----:B------:R-:W-:Y:S05]  /*09f0*/  @!P0 BRA `(.L_x_2) ;  /* 0x0000000800a48947 */ /* 0x000fea0003800000 */
[----:B------:R-:W-:Y:S01]  /*0a00*/  SHF.R.U32.HI R7, RZ, 0x1, R3 ;  /* 0x00000001ff077819 */ /* 0x000fe20000011603 */
[----:B------:R-:W-:Y:S03]  /*0a10*/  BSSY.RECONVERGENT B0, `(.L_x_3) ;  /* 0x000000c000007945 */ /* 0x000fe60003800200 */
[----:B------:R-:W-:-:S04]  /*0a20*/  ISETP.GE.U32.AND P0, PT, R0, R7, PT ;  /* 0x000000070000720c */ /* 0x000fc80003f06070 */
[----:B------:R-:W-:-:S13]  /*0a30*/  ISETP.GE.U32.OR P0, PT, R2, UR8, P0 ;  /* 0x0000000802007c0c */ /* 0x000fda0008706470 */
[----:B------:R-:W-:Y:S05]  /*0a40*/  @P0 BRA `(.L_x_4) ;  /* 0x0000000000200947 */ /* 0x000fea0003800000 */
[----:B------:R-:W-:Y:S01]  /*0a50*/  IMAD R8, R7, 0x4, R4 ;  /* 0x0000000407087824 */ /* 0x000fe200078e0204 */
[----:B--2---:R-:W-:Y:S04]  /*0a60*/  LDS R6, [R4] ;  /* 0x0000000004067984 */ /* 0x004fe80000000800 */
[----:B------:R-:W0:Y:S02]  /*0a70*/  LDS R9, [R8] ;  /* 0x0000000008097984 */ /* 0x000e240000000800 */
[----:B0-----:R-:W-:-:S13]  /*0a80*/  ISETP.GE.U32.AND P0, PT, R6, R9, PT ;  /* 0x000000090600720c */ /* 0x001fda0003f06070 */
[----:B------:R-:W-:-:S05]  /*0a90*/  @!P0 IMAD R7, R7, 0x4, R5 ;  /* 0x0000000407078824 */ /* 0x000fca00078e0205 */
[----:B------:R-:W0:Y:S04]  /*0aa0*/  @!P0 LDS R6, [R7] ;  /* 0x0000000007068984 */ /* 0x000e280000000800 */
[----:B0-----:R0:W-:Y:S04]  /*0ab0*/  @!P0 STS [R5], R6 ;  /* 0x0000000605008388 */ /* 0x0011e80000000800 */
[----:B------:R0:W-:Y:S02]  /*0ac0*/  @!P0 STS [R4], R9 ;  /* 0x0000000904008388 */ /* 0x0001e40000000800 */
.L_x_4:
[----:B------:R-:W-:Y:S05]  /*0ad0*/  BSYNC.RECONVERGENT B0 ;  /* 0x0000000000007941 */ /* 0x000fea0003800200 */
.L_x_3:
        /* <DEDUP_REMOVED lines=8> */
[----:B------:R-:W-:Y:S01]  /*0b60*/  LOP3.LUT R7, R3, 0x7fc, RZ, 0xc0, !PT ;  /* 0x000007fc03077812 */ /* 0x000fe200078ec0ff */
[----:B0-2---:R-:W-:Y:S04]  /*0b70*/  LDS R6, [R4] ;  /* 0x0000000004067984 */ /* 0x005fe80000000800 */
[----:B------:R-:W-:-:S05]  /*0b80*/  IMAD.IADD R8, R4, 0x1, R7 ;  /* 0x0000000104087824 */ /* 0x000fca00078e0207 */
[----:B------:R-:W0:Y:S02]  /*0b90*/  LDS R9, [R8] ;  /* 0x0000000008097984 */ /* 0x000e240000000800 */
[----:B0-----:R-:W-:-:S13]  /*0ba0*/  ISETP.GE.U32.AND P0, PT, R6, R9, PT ;  /* 0x000000090600720c */ /* 0x001fda0003f06070 */
[----:B------:R-:W-:-:S05]  /*0bb0*/  @!P0 IMAD.IADD R7, R5, 0x1, R7 ;  /* 0x0000000105078824 */ /* 0x000fca00078e0207 */
[----:B------:R-:W0:Y:S04]  /*0bc0*/  @!P0 LDS R6, [R7] ;  /* 0x0000000007068984 */ /* 0x000e280000000800 */
[----:B0-----:R3:W-:Y:S04]  /*0bd0*/  @!P0 STS [R5], R6 ;  /* 0x0000000605008388 */ /* 0x0017e80000000800 */
[----:B------:R3:W-:Y:S02]  /*0be0*/  @!P0 STS [R4], R9 ;  /* 0x0000000904008388 */ /* 0x0007e40000000800 */
.L_x_6:
[----:B------:R-:W-:Y:S05]  /*0bf0*/  BSYNC.RECONVERGENT B0 ;  /* 0x0000000000007941 */ /* 0x000fea0003800200 */
.L_x_5:
        /* <DEDUP_REMOVED lines=9> */
[----:B0-23--:R-:W-:Y:S04]  /*0c90*/  LDS R6, [R4] ;  /* 0x0000000004067984 */ /* 0x00dfe80000000800 */
[----:B------:R-:W0:Y:S02]  /*0ca0*/  LDS R9, [R8] ;  /* 0x0000000008097984 */ /* 0x000e240000000800 */
[----:B0-----:R-:W-:-:S13]  /*0cb0*/  ISETP.GE.U32.AND P0, PT, R6, R9, PT ;  /* 0x000000090600720c */ /* 0x001fda0003f06070 */
[----:B------:R-:W-:-:S05]  /*0cc0*/  @!P0 IMAD R7, R7, 0x4, R5 ;  /* 0x0000000407078824 */ /* 0x000fca00078e0205 */
[----:B------:R-:W0:Y:S04]  /*0cd0*/  @!P0 LDS R6, [R7] ;  /* 0x0000000007068984 */ /* 0x000e280000000800 */
[----:B0-----:R4:W-:Y:S04]  /*0ce0*/  @!P0 STS [R5], R6 ;  /* 0x0000000605008388 */ /* 0x0019e80000000800 */
[----:B------:R4:W-:Y:S02]  /*0cf0*/  @!P0 STS [R4], R9 ;  /* 0x0000000904008388 */ /* 0x0009e40000000800 */
.L_x_8:
[----:B------:R-:W-:Y:S05]  /*0d00*/  BSYNC.RECONVERGENT B0 ;  /* 0x0000000000007941 */ /* 0x000fea0003800200 */
.L_x_7:
        /* <DEDUP_REMOVED lines=9> */
[----:B0-234-:R-:W-:Y:S04]  /*0da0*/  LDS R6, [R4] ;  /* 0x0000000004067984 */ /* 0x01dfe80000000800 */
[----:B------:R-:W0:Y:S02]  /*0db0*/  LDS R9, [R8] ;  /* 0x0000000008097984 */ /* 0x000e240000000800 */
[----:B0-----:R-:W-:-:S13]  /*0dc0*/  ISETP.GE.U32.AND P0, PT, R6, R9, PT ;  /* 0x000000090600720c */ /* 0x001fda0003f06070 */
[----:B------:R-:W-:-:S05]  /*0dd0*/  @!P0 IMAD R7, R7, 0x4, R5 ;  /* 0x0000000407078824 */ /* 0x000fca00078e0205 */
[----:B------:R-:W0:Y:S04]  /*0de0*/  @!P0 LDS R6, [R7] ;  /* 0x0000000007068984 */ /* 0x000e280000000800 */
[----:B0-----:R0:W-:Y:S04]  /*0df0*/  @!P0 STS [R5], R6 ;  /* 0x0000000605008388 */ /* 0x0011e80000000800 */
[----:B------:R0:W-:Y:S02]  /*0e00*/  @!P0 STS [R4], R9 ;  /* 0x0000000904008388 */ /* 0x0001e40000000800 */
.L_x_10:
[----:B------:R-:W-:Y:S05]  /*0e10*/  BSYNC.RECONVERGENT B0 ;  /* 0x0000000000007941 */ /* 0x000fea0003800200 */
.L_x_9:
        /* <DEDUP_REMOVED lines=16> */
.L_x_12:
[----:B------:R-:W-:Y:S05]  /*0f20*/  BSYNC.RECONVERGENT B0 ;  /* 0x0000000000007941 */ /* 0x000fea0003800200 */
.L_x_11:
        /* <DEDUP_REMOVED lines=16> */
.L_x_14:
[----:B------:R-:W-:Y:S05]  /*1030*/  BSYNC.RECONVERGENT B0 ;  /* 0x0000000000007941 */ /* 0x000fea0003800200 */
.L_x_13:
        /* <DEDUP_REMOVED lines=16> */
.L_x_16:
[----:B------:R-:W-:Y:S05]  /*1140*/  BSYNC.RECONVERGENT B0 ;  /* 0x0000000000007941 */ /* 0x000fea0003800200 */
.L_x_15:
        /* <DEDUP_REMOVED lines=16> */
.L_x_18:
[----:B------:R-:W-:Y:S05]  /*1250*/  BSYNC.RECONVERGENT B0 ;  /* 0x0000000000007941 */ /* 0x000fea0003800200 */
.L_x_17:
        /* <DEDUP_REMOVED lines=16> */
.L_x_20:
[----:B------:R-:W-:Y:S05]  /*1360*/  BSYNC.RECONVERGENT B0 ;  /* 0x0000000000007941 */ /* 0x000fea0003800200 */
.L_x_19:
        /* <DEDUP_REMOVED lines=8> */
[----:B0-234-:R-:W-:Y:S01]  /*13f0*/  IMAD R6, R3, 0x4, R4 ;  /* 0x0000000403067824 */ /* 0x01dfe200078e0204 */
[----:B------:R-:W-:Y:S04]  /*1400*/  LDS R2, [R4] ;  /* 0x0000000004027984 */ /* 0x000fe80000000800 */
[----:B------:R-:W0:Y:S02]  /*1410*/  LDS R7, [R6] ;  /* 0x0000000006077984 */ /* 0x000e240000000800 */
[----:B0-----:R-:W-:-:S13]  /*1420*/  ISETP.GE.U32.AND P0, PT, R2, R7, PT ;  /* 0x000000070200720c */ /* 0x001fda0003f06070 */
[----:B------:R-:W-:-:S05]  /*1430*/  @!P0 IMAD R3, R3, 0x4, R5 ;  /* 0x0000000403038824 */ /* 0x000fca00078e0205 */
[----:B------:R-:W0:Y:S04]  /*1440*/  @!P0 LDS R2, [R3] ;  /* 0x0000000003028984 */ /* 0x000e280000000800 */
[----:B0-----:R0:W-:Y:S04]  /*1450*/  @!P0 STS [R5], R2 ;  /* 0x0000000205008388 */ /* 0x0011e80000000800 */
[----:B------:R0:W-:Y:S02]  /*1460*/  @!P0 STS [R4], R7 ;  /* 0x0000000704008388 */ /* 0x0001e40000000800 */
.L_x_22:
[----:B------:R-:W-:Y:S05]  /*1470*/  BSYNC.RECONVERGENT B0 ;  /* 0x0000000000007941 */ /* 0x000fea0003800200 */
.L_x_21:
[----:B------:R-:W-:Y:S06]  /*1480*/  BAR.SYNC.DEFER_BLOCKING 0x0 ;  /* 0x0000000000007b1d */ /* 0x000fec0000010000 */
.L_x_2:
[----:B------:R-:W-:-:S13]  /*1490*/  ISETP.NE.AND P0, PT, R0, RZ, PT ;  /* 0x000000ff0000720c */ /* 0x000fda0003f05270 */
[----:B------:R-:W-:Y:S05]  /*14a0*/  @P0 EXIT ;  /* 0x000000000000094d */ /* 0x000fea0003800000 */
[----:B0-----:R-:W0:Y:S01]  /*14b0*/  LDS R7, [UR4] ;  /* 0x00000004ff077984 */ /* 0x001e220008000800 */
[----:B------:R-:W0:Y:S02]  /*14c0*/  LDCU UR5, c[0x0][0x3ac] ;  /* 0x00007580ff0577ac */ /* 0x000e240008000800 */
[----:B0-----:R-:W-:-:S13]  /*14d0*/  ISETP.GE.U32.AND P0, PT, R7, UR5, PT ;  /* 0x0000000507007c0c */ /* 0x001fda000bf06070 */
[----:B------:R-:W-:Y:S05]  /*14e0*/  @!P0 EXIT ;  /* 0x000000000000894d */ /* 0x000fea0003800000 */
[----:B-1234-:R-:W0:Y:S08]  /*14f0*/  LDC R5, c[0x0][0x3a4] ;  /* 0x0000e900ff057b82 */ /* 0x01ee300000000800 */
[----:B------:R-:W0:Y:S02]  /*1500*/  LDC.64 R2, c[0x0][0x390] ;  /* 0x0000e400ff027b82 */ /* 0x000e240000000a00 */
[----:B0-----:R-:W-:-:S05]  /*1510*/  IMAD.WIDE.U32 R2, R5, 0x4, R2 ;  /* 0x0000000405027825 */ /* 0x001fca00078e0002 */
[----:B------:R-:W2:Y:S02]  /*1520*/  LDG.E R0, desc[UR6][R2.64] ;  /* 0x0000000602007981 */ /* 0x000ea4000c1e1900 */
[----:B--2---:R-:W-:-:S13]  /*1530*/  ISETP.GE.U32.AND P0, PT, R0, R7, PT ;  /* 0x000000070000720c */ /* 0x004fda0003f06070 */
[----:B------:R-:W-:Y:S05]  /*1540*/  @P0 EXIT ;  /* 0x000000000000094d */ /* 0x000fea0003800000 */
[----:B------:R-:W2:Y:S02]  /*1550*/  ATOMG.E.MAX.STRONG.GPU PT, R2, desc[UR6][R2.64], R7 ;  /* 0x80000007020279a8 */ /* 0x000ea400091ef106 */
[----:B--2---:R-:W-:-:S13]  /*1560*/  ISETP.GE.U32.AND P0, PT, R2, R7, PT ;  /* 0x000000070200720c */ /* 0x004fda0003f06070 */
[----:B------:R-:W-:Y:S05]  /*1570*/  @P0 EXIT ;  /* 0x000000000000094d */ /* 0x000fea0003800000 */
[----:B------:R-:W0:Y:S01]  /*1580*/  LDS R9, [UR4+0x400] ;  /* 0x00040004ff097984 */ /* 0x000e220008000800 */
[----:B------:R-:W1:Y:S08]  /*1590*/  LDC R11, c[0x0][0x398] ;  /* 0x0000e600ff0b7b82 */ /* 0x000e700000000800 */
[----:B------:R-:W1:Y:S08]  /*15a0*/  LDC.64 R2, c[0x0][0x388] ;  /* 0x0000e200ff027b82 */ /* 0x000e700000000a00 */
[----:B------:R-:W2:Y:S01]  /*15b0*/  LDC.64 R4, c[0x0][0x380] ;  /* 0x0000e000ff047b82 */ /* 0x000ea20000000a00 */
[----:B-1----:R-:W-:-:S05]  /*15c0*/  IMAD.WIDE.U32 R2, R11, 0x4, R2 ;  /* 0x000000040b027825 */ /* 0x002fca00078e0002 */
[----:B0-----:R-:W-:Y:S01]  /*15d0*/  STG.E desc[UR6][R2.64], R9 ;  /* 0x0000000902007986 */ /* 0x001fe2000c101906 */
[----:B--2---:R-:W-:-:S05]  /*15e0*/  IMAD.WIDE.U32 R4, R11, 0x4, R4 ;  /* 0x000000040b047825 */ /* 0x004fca00078e0004 */
[----:B------:R-:W-:Y:S01]  /*15f0*/  STG.E desc[UR6][R4.64], R7 ;  /* 0x0000000704007986 */ /* 0x000fe2000c101906 */
[----:B------:R-:W-:Y:S05]  /*1600*/  EXIT ;  /* 0x000000000000794d */ /* 0x000fea0003800000 */
.L_x_23:
[----:B------:R-:W-:-:S00]  /*1610*/  BRA `(.L_x_23) ;  /* 0xfffffffc00fc7947 */ /* 0x000fc0000383ffff */
[----:B------:R-:W-:-:S00]  /*1620*/  NOP ;  /* 0x0000000000007918 */ /* 0x000fc00000000000 */
        /* <DEDUP_REMOVED lines=13> */
.L_x_24:


//--------------------- .nv.shared._Z12subsetcomp22PjS_S_jjjjjj --------------------------
	.section	.nv.shared._Z12subsetcomp22PjS_S_jjjjjj,"aw",@nobits
	.sectionflags	@""
	.align	4
.nv.shared._Z12subsetcomp22PjS_S_jjjjjj:
	.zero		3072


//--------------------- .nv.shared.reserved.0     --------------------------
	.section	.nv.shared.reserved.0,"aw",@nobits
	.weak		__nv_reservedSMEM_offset_0_alias
	.size		__nv_reservedSMEM_offset_0_alias, 0, 64
	.other		__nv_reservedSMEM_offset_0_alias,@"STO_CUDA_RESERVED_SHARED STV_DEFAULT"
__nv_reservedSMEM_offset_0_alias:
	.zero		0
	.zero		64


//--------------------- .nv.constant0._Z12subsetcomp22PjS_S_jjjjjj --------------------------
	.section	.nv.constant0._Z12subsetcomp22PjS_S_jjjjjj,"a",@progbits
	.sectionflags	@""
	.align	4
.nv.constant0._Z12subsetcomp22PjS_S_jjjjjj:
	.zero		944


//--------------------- SYMBOLS --------------------------

	.type		.nv.reservedSmem.offset0,@object
	.size		.nv.reservedSmem.offset0,0x4
	.type		.nv.reservedSmem.cap,@object
	.size		.nv.reservedSmem.cap,0x4
